def matmul_kernel(
    a_ptr,
    b_ptr,
    c_ptr,
    M,
    N,
    K,
    stride_am,
    stride_ak,
    stride_bk,
    stride_bn,
    stride_cm,
    stride_cn,
    BLOCK_M: tl.constexpr,
    BLOCK_N: tl.constexpr,
    BLOCK_K: tl.constexpr,
    GROUP_M: tl.constexpr,
):
    pid = tl.program_id(axis=0)
    num_pid_m = tl.cdiv(M, BLOCK_M)
    num_pid_n = tl.cdiv(N, BLOCK_N)
    num_pid_in_group = GROUP_M * num_pid_n
    group_id = pid // num_pid_in_group
    first_pid_m = group_id * GROUP_M
    group_size_m = min(num_pid_m - first_pid_m, GROUP_M)
    pid_m = first_pid_m + ((pid % num_pid_in_group) % group_size_m)
    pid_n = (pid % num_pid_in_group) // group_size_m

    offs_am = (pid_m * BLOCK_M + tl.arange(0, BLOCK_M)) % M
    offs_bn = (pid_n * BLOCK_N + tl.arange(0, BLOCK_N)) % N
    offs_k = tl.arange(0, BLOCK_K)
    a_ptrs = a_ptr + offs_am[:, None] * stride_am + offs_k[None, :] * stride_ak
    b_ptrs = b_ptr + offs_k[:, None] * stride_bk + offs_bn[None, :] * stride_bn

    acc = tl.zeros((BLOCK_M, BLOCK_N), dtype=tl.float32)
    for kk in range(0, tl.cdiv(K, BLOCK_K)):
        a = tl.load(a_ptrs, mask=offs_k[None, :] < K - kk * BLOCK_K, other=0.0)
        b = tl.load(b_ptrs, mask=offs_k[:, None] < K - kk * BLOCK_K, other=0.0)
        acc = tl.dot(a, b, acc)
        a_ptrs += BLOCK_K * stride_ak
        b_ptrs += BLOCK_K * stride_bk

    c = acc.to(c_ptr.dtype.element_ty)
    offs_cm = pid_m * BLOCK_M + tl.arange(0, BLOCK_M)
    offs_cn = pid_n * BLOCK_N + tl.arange(0, BLOCK_N)
    c_ptrs = c_ptr + offs_cm[:, None] * stride_cm + offs_cn[None, :] * stride_cn
    mask = (offs_cm[:, None] < M) & (offs_cn[None, :] < N)
    tl.store(c_ptrs, c, mask=mask)

# config = {"BLOCK_K": 16, "BLOCK_M": 16, "BLOCK_N": 32, "GROUP_M": 8, "arch": "sm_100", "dtype": "fp16", "num_ctas": 1, "num_stages": 3, "num_warps": 4}
# arch = sm_100


// ===== COMPILED SASS (sm_100a) =====

	.target	sm_100a

	.elftype	@"ET_EXEC"


//--------------------- .note.nv.tkinfo           --------------------------
	.section	.note.nv.tkinfo,"",@"SHT_NOTE"
	.sectionflags	@"SHF_NOTE_NV_TKINFO"
	.tkinfo
        /*0018*/ 	.word	0x00000081
        /*0030*/ 	.string	""
        /*0030*/ 	.string	"ptxas-blackwell"
        /*0030*/ 	.string	"Cuda compilation tools, release 12.9, V12.9.86"
        /*0030*/ 	.string	"Build cuda_12.9.r12.9/compiler.36037853_0"
        /*0030*/ 	.string	"-v  -suppress-debug-info  -lineinfo  -arch sm_100a "



//--------------------- .note.nv.cuver            --------------------------
	.section	.note.nv.cuver,"",@"SHT_NOTE"
	.sectionflags	@"SHF_NOTE_NV_CUVER"
        /*0018*/ 	.short	0x0001
        /*001a*/ 	.short	0x0064
        /*001c*/ 	.short	0x0001
        /*001e*/ 	.short	0x0000
        /*0020*/ 	.short	0x0001
        /*0022*/ 	.short	0x0000


//--------------------- .nv.info                  --------------------------
	.section	.nv.info,"",@"SHT_CUDA_INFO"
	.align	4


	//----- nvinfo : EIATTR_REGCOUNT
	.align		4
        /*0000*/ 	.byte	0x04, 0x2f
        /*0002*/ 	.short	(.L_1 - .L_0)
	.align		4
.L_0:
        /*0004*/ 	.word	index@(matmul_kernel)
        /*0008*/ 	.word	0x00000030


	//----- nvinfo : EIATTR_FRAME_SIZE
	.align		4
.L_1:
        /*000c*/ 	.byte	0x04, 0x11
        /*000e*/ 	.short	(.L_3 - .L_2)
	.align		4
.L_2:
        /*0010*/ 	.word	index@(matmul_kernel)
        /*0014*/ 	.word	0x00000000


	//----- nvinfo : EIATTR_MIN_STACK_SIZE
	.align		4
.L_3:
        /*0018*/ 	.byte	0x04, 0x12
        /*001a*/ 	.short	(.L_5 - .L_4)
	.align		4
.L_4:
        /*001c*/ 	.word	index@(matmul_kernel)
        /*0020*/ 	.word	0x00000000
.L_5:


//--------------------- .nv.info.matmul_kernel    --------------------------
	.section	.nv.info.matmul_kernel,"",@"SHT_CUDA_INFO"
	.sectionflags	@""
	.align	4


	//----- nvinfo : EIATTR_CUDA_API_VERSION
	.align		4
        /*0000*/ 	.byte	0x04, 0x37
        /*0002*/ 	.short	(.L_7 - .L_6)
.L_6:
        /*0004*/ 	.word	0x00000081


	//----- nvinfo : EIATTR_KPARAM_INFO
	.align		4
.L_7:
        /*0008*/ 	.byte	0x04, 0x17
        /*000a*/ 	.short	(.L_9 - .L_8)
.L_8:
        /*000c*/ 	.word	0x00000000
        /*0010*/ 	.short	0x000d
        /*0012*/ 	.short	0x0048
        /*0014*/ 	.byte	0x00, 0xf4, 0x21, 0x00


	//----- nvinfo : EIATTR_KPARAM_INFO
	.align		4
.L_9:
        /*0018*/ 	.byte	0x04, 0x17
        /*001a*/ 	.short	(.L_11 - .L_10)
.L_10:
        /*001c*/ 	.word	0x00000000
        /*0020*/ 	.short	0x000c
        /*0022*/ 	.short	0x0040
        /*0024*/ 	.byte	0x00, 0xf4, 0x21, 0x00


	//----- nvinfo : EIATTR_KPARAM_INFO
	.align		4
.L_11:
        /*0028*/ 	.byte	0x04, 0x17
        /*002a*/ 	.short	(.L_13 - .L_12)
.L_12:
        /*002c*/ 	.word	0x00000000
        /*0030*/ 	.short	0x000b
        /*0032*/ 	.short	0x0038
        /*0034*/ 	.byte	0x00, 0xf0, 0x11, 0x00


	//----- nvinfo : EIATTR_KPARAM_INFO
	.align		4
.L_13:
        /*0038*/ 	.byte	0x04, 0x17
        /*003a*/ 	.short	(.L_15 - .L_14)
.L_14:
        /*003c*/ 	.word	0x00000000
        /*0040*/ 	.short	0x000a
        /*0042*/ 	.short	0x0034
        /*0044*/ 	.byte	0x00, 0xf0, 0x11, 0x00


	//----- nvinfo : EIATTR_KPARAM_INFO
	.align		4
.L_15:
        /*0048*/ 	.byte	0x04, 0x17
        /*004a*/ 	.short	(.L_17 - .L_16)
.L_16:
        /*004c*/ 	.word	0x00000000
        /*0050*/ 	.short	0x0009
        /*0052*/ 	.short	0x0030
        /*0054*/ 	.byte	0x00, 0xf0, 0x11, 0x00


	//----- nvinfo : EIATTR_KPARAM_INFO
	.align		4
.L_17:
        /*0058*/ 	.byte	0x04, 0x17
        /*005a*/ 	.short	(.L_19 - .L_18)
.L_18:
        /*005c*/ 	.word	0x00000000
        /*0060*/ 	.short	0x0008
        /*0062*/ 	.short	0x002c
        /*0064*/ 	.byte	0x00, 0xf0, 0x11, 0x00


	//----- nvinfo : EIATTR_KPARAM_INFO
	.align		4
.L_19:
        /*0068*/ 	.byte	0x04, 0x17
        /*006a*/ 	.short	(.L_21 - .L_20)
.L_20:
        /*006c*/ 	.word	0x00000000
        /*0070*/ 	.short	0x0007
        /*0072*/ 	.short	0x0028
        /*0074*/ 	.byte	0x00, 0xf0, 0x11, 0x00


	//----- nvinfo : EIATTR_KPARAM_INFO
	.align		4
.L_21:
        /*0078*/ 	.byte	0x04, 0x17
        /*007a*/ 	.short	(.L_23 - .L_22)
.L_22:
        /*007c*/ 	.word	0x00000000
        /*0080*/ 	.short	0x0006
        /*0082*/ 	.short	0x0024
        /*0084*/ 	.byte	0x00, 0xf0, 0x11, 0x00


	//----- nvinfo : EIATTR_KPARAM_INFO
	.align		4
.L_23:
        /*0088*/ 	.byte	0x04, 0x17
        /*008a*/ 	.short	(.L_25 - .L_24)
.L_24:
        /*008c*/ 	.word	0x00000000
        /*0090*/ 	.short	0x0005
        /*0092*/ 	.short	0x0020
        /*0094*/ 	.byte	0x00, 0xf0, 0x11, 0x00


	//----- nvinfo : EIATTR_KPARAM_INFO
	.align		4
.L_25:
        /*0098*/ 	.byte	0x04, 0x17
        /*009a*/ 	.short	(.L_27 - .L_26)
.L_26:
        /*009c*/ 	.word	0x00000000
        /*00a0*/ 	.short	0x0004
        /*00a2*/ 	.short	0x001c
        /*00a4*/ 	.byte	0x00, 0xf0, 0x11, 0x00


	//----- nvinfo : EIATTR_KPARAM_INFO
	.align		4
.L_27:
        /*00a8*/ 	.byte	0x04, 0x17
        /*00aa*/ 	.short	(.L_29 - .L_28)
.L_28:
        /*00ac*/ 	.word	0x00000000
        /*00b0*/ 	.short	0x0003
        /*00b2*/ 	.short	0x0018
        /*00b4*/ 	.byte	0x00, 0xf0, 0x11, 0x00


	//----- nvinfo : EIATTR_KPARAM_INFO
	.align		4
.L_29:
        /*00b8*/ 	.byte	0x04, 0x17
        /*00ba*/ 	.short	(.L_31 - .L_30)
.L_30:
        /*00bc*/ 	.word	0x00000000
        /*00c0*/ 	.short	0x0002
        /*00c2*/ 	.short	0x0010
        /*00c4*/ 	.byte	0x00, 0xf4, 0x21, 0x00


	//----- nvinfo : EIATTR_KPARAM_INFO
	.align		4
.L_31:
        /*00c8*/ 	.byte	0x04, 0x17
        /*00ca*/ 	.short	(.L_33 - .L_32)
.L_32:
        /*00cc*/ 	.word	0x00000000
        /*00d0*/ 	.short	0x0001
        /*00d2*/ 	.short	0x0008
        /*00d4*/ 	.byte	0x00, 0xf4, 0x21, 0x00


	//----- nvinfo : EIATTR_KPARAM_INFO
	.align		4
.L_33:
        /*00d8*/ 	.byte	0x04, 0x17
        /*00da*/ 	.short	(.L_35 - .L_34)
.L_34:
        /*00dc*/ 	.word	0x00000000
        /*00e0*/ 	.short	0x0000
        /*00e2*/ 	.short	0x0000
        /*00e4*/ 	.byte	0x00, 0xf4, 0x21, 0x00


	//----- nvinfo : EIATTR_SPARSE_MMA_MASK
	.align		4
.L_35:
        /*00e8*/ 	.byte	0x03, 0x50
        /*00ea*/ 	.short	0x0000


	//----- nvinfo : EIATTR_MAXREG_COUNT
	.align		4
        /*00ec*/ 	.byte	0x03, 0x1b
        /*00ee*/ 	.short	0x00ff


	//----- nvinfo : EIATTR_NUM_BARRIERS
	.align		4
        /*00f0*/ 	.byte	0x02, 0x4c
        /*00f2*/ 	.byte	0x01
	.zero		1


	//----- nvinfo : EIATTR_VRC_CTA_INIT_COUNT
	.align		4
        /*00f4*/ 	.byte	0x02, 0x4a
	.zero		1
	.zero		1


	//----- nvinfo : EIATTR_EXIT_INSTR_OFFSETS
	.align		4
        /*00f8*/ 	.byte	0x04, 0x1c
        /*00fa*/ 	.short	(.L_37 - .L_36)


	//   ....[0]....
.L_36:
        /*00fc*/ 	.word	0x00001530


	//   ....[1]....
        /*0100*/ 	.word	0x00001560


	//----- nvinfo : EIATTR_REQNTID
	.align		4
.L_37:
        /*0104*/ 	.byte	0x04, 0x10
        /*0106*/ 	.short	(.L_39 - .L_38)
.L_38:
        /*0108*/ 	.word	0x00000080
        /*010c*/ 	.word	0x00000001
        /*0110*/ 	.word	0x00000001


	//----- nvinfo : EIATTR_CBANK_PARAM_SIZE
	.align		4
.L_39:
        /*0114*/ 	.byte	0x03, 0x19
        /*0116*/ 	.short	0x0050


	//----- nvinfo : EIATTR_PARAM_CBANK
	.align		4
        /*0118*/ 	.byte	0x04, 0x0a
        /*011a*/ 	.short	(.L_41 - .L_40)
	.align		4
.L_40:
        /*011c*/ 	.word	index@(.nv.constant0.matmul_kernel)
        /*0120*/ 	.short	0x0380
        /*0122*/ 	.short	0x0050


	//----- nvinfo : EIATTR_SW_WAR
	.align		4
.L_41:
        /*0124*/ 	.byte	0x04, 0x36
        /*0126*/ 	.short	(.L_43 - .L_42)
.L_42:
        /*0128*/ 	.word	0x00000008
.L_43:


//--------------------- .nv.compat                --------------------------
	.section	.nv.compat,"",@"SHT_CUDA_COMPAT_INFO"
	.align	4
        /*0000*/ 	.byte	0x02, 0x02, 0x01, 0x00, 0x02, 0x05, 0x05, 0x00, 0x02, 0x03, 0x00, 0x00, 0x02, 0x06, 0x01, 0x00


//--------------------- .nv.callgraph             --------------------------
	.section	.nv.callgraph,"",@"SHT_CUDA_CALLGRAPH"
	.align	4
	.sectionentsize	8
	.align		4
        /*0000*/ 	.word	0x00000000
	.align		4
        /*0004*/ 	.word	0xffffffff
	.align		4
        /*0008*/ 	.word	0x00000000
	.align		4
        /*000c*/ 	.word	0xfffffffe
	.align		4
        /*0010*/ 	.word	0x00000000
	.align		4
        /*0014*/ 	.word	0xfffffffd
	.align		4
        /*0018*/ 	.word	0x00000000
	.align		4
        /*001c*/ 	.word	0xfffffffc


//--------------------- .text.matmul_kernel       --------------------------
	.section	.text.matmul_kernel,"ax",@progbits
	.align	128
        .global         matmul_kernel
        .type           matmul_kernel,@function
        .size           matmul_kernel,(.L_x_3 - matmul_kernel)
        .other          matmul_kernel,@"STO_CUDA_ENTRY STV_DEFAULT"
matmul_kernel:
.text.matmul_kernel:
[----:B------:R-:W0:Y:S08]  /*0000*/  LDC R1, c[0x0][0x37c] ;  /* 0x0000df00ff017b82 */ /* 0x000e300000000800 */
[----:B------:R-:W1:Y:S01]  /*0010*/  LDC.64 R20, c[0x0][0x398] ;  /* 0x0000e600ff147b82 */ /* 0x000e620000000a00 */
[----:B------:R-:W2:Y:S01]  /*0020*/  S2R R5, SR_CTAID.X ;  /* 0x0000000000057919 */ /* 0x000ea20000002500 */
[----:B------:R-:W-:Y:S01]  /*0030*/  UMOV UR4, 0x400 ;  /* 0x0000040000047882 */ /* 0x000fe20000000000 */
[----:B------:R-:W3:Y:S05]  /*0040*/  LDCU.64 UR6, c[0x0][0x358] ;  /* 0x00006b00ff0677ac */ /* 0x000eea0008000a00 */
[----:B------:R-:W4:Y:S08]  /*0050*/  LDC R34, c[0x0][0x3a0] ;  /* 0x0000e800ff227b82 */ /* 0x000f300000000800 */
[----:B------:R-:W5:Y:S01]  /*0060*/  S2UR UR5, SR_CgaCtaId ;  /* 0x00000000000579c3 */ /* 0x000f620000008800 */
[----:B-1----:R-:W-:-:S05]  /*0070*/  VIADD R0, R21, 0x1f ;  /* 0x0000001f15007836 */ /* 0x002fca0000000000 */
[----:B------:R-:W-:Y:S01]  /*0080*/  SHF.R.S32.HI R3, RZ, 0x1f, R0 ;  /* 0x0000001fff037819 */ /* 0x000fe20000011400 */
[----:B----4-:R-:W-:-:S03]  /*0090*/  VIADD R34, R34, 0xf ;  /* 0x0000000f22227836 */ /* 0x010fc60000000000 */
[----:B------:R-:W-:Y:S02]  /*00a0*/  LEA.HI R3, R3, R0, RZ, 0x5 ;  /* 0x0000000003037211 */ /* 0x000fe400078f28ff */
[----:B--2---:R-:W-:Y:S02]  /*00b0*/  IABS R8, R5 ;  /* 0x0000000500087213 */ /* 0x004fe40000000000 */
[----:B------:R-:W-:Y:S01]  /*00c0*/  SHF.R.S32.HI R3, RZ, 0x5, R3 ;  /* 0x00000005ff037819 */ /* 0x000fe20000011403 */
[----:B-----5:R-:W-:-:S04]  /*00d0*/  ULEA UR4, UR5, UR4, 0x18 ;  /* 0x0000000405047291 */ /* 0x020fc8000f8ec0ff */
[----:B------:R-:W-:-:S05]  /*00e0*/  IMAD.SHL.U32 R4, R3, 0x8, RZ ;  /* 0x0000000803047824 */ /* 0x000fca00078e00ff */
[-C--:B------:R-:W-:Y:S02]  /*00f0*/  IABS R7, R4.reuse ;  /* 0x0000000400077213 */ /* 0x080fe40000000000 */
[----:B------:R-:W-:Y:S02]  /*0100*/  IABS R10, R4 ;  /* 0x00000004000a7213 */ /* 0x000fe40000000000 */
[----:B------:R-:W1:Y:S08]  /*0110*/  I2F.RP R0, R7 ;  /* 0x0000000700007306 */ /* 0x000e700000209400 */
[----:B-1----:R-:W1:Y:S02]  /*0120*/  MUFU.RCP R0, R0 ;  /* 0x0000000000007308 */ /* 0x002e640000001000 */
[----:B-1----:R-:W-:-:S02]  /*0130*/  VIADD R2, R0, 0xffffffe ;  /* 0x0ffffffe00027836 */ /* 0x002fc40000000000 */
[----:B------:R-:W-:-:S04]  /*0140*/  IMAD.MOV R0, RZ, RZ, -R10 ;  /* 0x000000ffff007224 */ /* 0x000fc800078e0a0a */
[----:B------:R1:W2:Y:S02]  /*0150*/  F2I.FTZ.U32.TRUNC.NTZ R3, R2 ;  /* 0x0000000200037305 */ /* 0x0002a4000021f000 */
[----:B-1----:R-:W-:Y:S02]  /*0160*/  IMAD.MOV.U32 R2, RZ, RZ, RZ ;  /* 0x000000ffff027224 */ /* 0x002fe400078e00ff */
[----:B--2---:R-:W-:-:S04]  /*0170*/  IMAD.MOV R6, RZ, RZ, -R3 ;  /* 0x000000ffff067224 */ /* 0x004fc800078e0a03 */
[----:B------:R-:W-:Y:S02]  /*0180*/  IMAD R9, R6, R7, RZ ;  /* 0x0000000706097224 */ /* 0x000fe400078e02ff */
[----:B------:R-:W-:Y:S02]  /*0190*/  IMAD.MOV.U32 R6, RZ, RZ, R8 ;  /* 0x000000ffff067224 */ /* 0x000fe400078e0008 */
[----:B------:R-:W-:-:S06]  /*01a0*/  IMAD.HI.U32 R3, R3, R9, R2 ;  /* 0x0000000903037227 */ /* 0x000fcc00078e0002 */
[----:B------:R-:W-:-:S04]  /*01b0*/  IMAD.HI.U32 R3, R3, R6, RZ ;  /* 0x0000000603037227 */ /* 0x000fc800078e00ff */
[----:B------:R-:W-:-:S05]  /*01c0*/  IMAD R0, R3, R0, R6 ;  /* 0x0000000003007224 */ /* 0x000fca00078e0206 */
[----:B------:R-:W-:-:S13]  /*01d0*/  ISETP.GT.U32.AND P1, PT, R7, R0, PT ;  /* 0x000000000700720c */ /* 0x000fda0003f24070 */
[----:B------:R-:W-:Y:S02]  /*01e0*/  @!P1 IMAD.IADD R0, R0, 0x1, -R7 ;  /* 0x0000000100009824 */ /* 0x000fe400078e0a07 */
[----:B------:R-:W-:Y:S01]  /*01f0*/  @!P1 VIADD R3, R3, 0x1 ;  /* 0x0000000103039836 */ /* 0x000fe20000000000 */
[----:B------:R-:W-:Y:S02]  /*0200*/  ISETP.NE.AND P1, PT, R4, RZ, PT ;  /* 0x000000ff0400720c */ /* 0x000fe40003f25270 */
[----:B------:R-:W-:Y:S02]  /*0210*/  ISETP.GE.U32.AND P0, PT, R0, R7, PT ;  /* 0x000000070000720c */ /* 0x000fe40003f06070 */
[----:B------:R-:W-:-:S04]  /*0220*/  LOP3.LUT R0, R5, R4, RZ, 0x3c, !PT ;  /* 0x0000000405007212 */ /* 0x000fc800078e3cff */
[----:B------:R-:W-:Y:S01]  /*0230*/  ISETP.GE.AND P2, PT, R0, RZ, PT ;  /* 0x000000ff0000720c */ /* 0x000fe20003f46270 */
[----:B------:R-:W-:-:S06]  /*0240*/  VIADD R0, R20, 0xf ;  /* 0x0000000f14007836 */ /* 0x000fcc0000000000 */
[----:B------:R-:W-:-:S04]  /*0250*/  @P0 VIADD R3, R3, 0x1 ;  /* 0x0000000103030836 */ /* 0x000fc80000000000 */
[----:B------:R-:W-:Y:S01]  /*0260*/  IMAD.MOV.U32 R2, RZ, RZ, R3 ;  /* 0x000000ffff027224 */ /* 0x000fe200078e0003 */
[----:B------:R-:W-:-:S03]  /*0270*/  SHF.R.S32.HI R3, RZ, 0x1f, R0 ;  /* 0x0000001fff037819 */ /* 0x000fc60000011400 */
[----:B------:R-:W-:Y:S01]  /*0280*/  @!P2 IMAD.MOV R2, RZ, RZ, -R2 ;  /* 0x000000ffff02a224 */ /* 0x000fe200078e0a02 */
[----:B------:R-:W-:Y:S02]  /*0290*/  @!P1 LOP3.LUT R2, RZ, R4, RZ, 0x33, !PT ;  /* 0x00000004ff029212 */ /* 0x000fe400078e33ff */
[----:B------:R-:W-:-:S03]  /*02a0*/  LEA.HI R3, R3, R0, RZ, 0x4 ;  /* 0x0000000003037211 */ /* 0x000fc600078f20ff */
[----:B------:R-:W-:Y:S02]  /*02b0*/  IMAD.SHL.U32 R10, R2, 0x8, RZ ;  /* 0x00000008020a7824 */ /* 0x000fe400078e00ff */
[----:B------:R-:W-:-:S03]  /*02c0*/  IMAD.MOV R2, RZ, RZ, -R2 ;  /* 0x000000ffff027224 */ /* 0x000fc600078e0a02 */
[----:B------:R-:W-:Y:S01]  /*02d0*/  LEA.HI.SX32 R3, R3, -R10, 0x1c ;  /* 0x8000000a03037211 */ /* 0x000fe200078fe2ff */
[----:B------:R-:W-:-:S03]  /*02e0*/  IMAD R6, R4, R2, R5 ;  /* 0x0000000204067224 */ /* 0x000fc600078e0205 */
[----:B------:R-:W-:Y:S02]  /*02f0*/  VIMNMX R11, PT, PT, R3, 0x8, PT ;  /* 0x00000008030b7848 */ /* 0x000fe40003fe0100 */
[----:B------:R-:W-:Y:S02]  /*0300*/  IABS R9, R6 ;  /* 0x0000000600097213 */ /* 0x000fe40000000000 */
[-C--:B------:R-:W-:Y:S02]  /*0310*/  IABS R7, R11.reuse ;  /* 0x0000000b00077213 */ /* 0x080fe40000000000 */
[----:B------:R-:W-:Y:S02]  /*0320*/  IABS R4, R11 ;  /* 0x0000000b00047213 */ /* 0x000fe40000000000 */
[----:B------:R-:W1:Y:S08]  /*0330*/  I2F.RP R0, R7 ;  /* 0x0000000700007306 */ /* 0x000e700000209400 */
[----:B-1----:R-:W1:Y:S02]  /*0340*/  MUFU.RCP R0, R0 ;  /* 0x0000000000007308 */ /* 0x002e640000001000 */
[----:B-1----:R-:W-:-:S02]  /*0350*/  VIADD R3, R0, 0xffffffe ;  /* 0x0ffffffe00037836 */ /* 0x002fc40000000000 */
[----:B------:R-:W-:-:S04]  /*0360*/  IMAD.MOV R0, RZ, RZ, -R4 ;  /* 0x000000ffff007224 */ /* 0x000fc800078e0a04 */
[----:B------:R-:W1:Y:S02]  /*0370*/  F2I.FTZ.U32.TRUNC.NTZ R3, R3 ;  /* 0x0000000300037305 */ /* 0x000e64000021f000 */
[----:B-1----:R-:W-:-:S04]  /*0380*/  IMAD.MOV R8, RZ, RZ, -R3 ;  /* 0x000000ffff087224 */ /* 0x002fc800078e0a03 */
[----:B------:R-:W-:-:S04]  /*0390*/  IMAD.MOV.U32 R2, RZ, RZ, R8 ;  /* 0x000000ffff027224 */ /* 0x000fc800078e0008 */
[----:B------:R-:W-:Y:S02]  /*03a0*/  IMAD R5, R2, R7, RZ ;  /* 0x0000000702057224 */ /* 0x000fe400078e02ff */
[----:B------:R-:W-:-:S04]  /*03b0*/  IMAD.MOV.U32 R2, RZ, RZ, RZ ;  /* 0x000000ffff027224 */ /* 0x000fc800078e00ff */
[----:B------:R-:W-:Y:S01]  /*03c0*/  IMAD.HI.U32 R2, R3, R5, R2 ;  /* 0x0000000503027227 */ /* 0x000fe200078e0002 */
[----:B------:R-:W-:-:S04]  /*03d0*/  LOP3.LUT R3, R6, R11, RZ, 0x3c, !PT ;  /* 0x0000000b06037212 */ /* 0x000fc800078e3cff */
[----:B------:R-:W-:Y:S01]  /*03e0*/  ISETP.GE.AND P2, PT, R3, RZ, PT ;  /* 0x000000ff0300720c */ /* 0x000fe20003f46270 */
[----:B------:R-:W-:-:S04]  /*03f0*/  IMAD.HI.U32 R2, R2, R9, RZ ;  /* 0x0000000902027227 */ /* 0x000fc800078e00ff */
[----:B------:R-:W-:-:S05]  /*0400*/  IMAD R0, R2, R0, R9 ;  /* 0x0000000002007224 */ /* 0x000fca00078e0209 */
[----:B------:R-:W-:-:S13]  /*0410*/  ISETP.GT.U32.AND P1, PT, R7, R0, PT ;  /* 0x000000000700720c */ /* 0x000fda0003f24070 */
[----:B------:R-:W-:Y:S02]  /*0420*/  @!P1 IMAD.IADD R0, R0, 0x1, -R7 ;  /* 0x0000000100009824 */ /* 0x000fe400078e0a07 */
[----:B------:R-:W-:Y:S01]  /*0430*/  @!P1 VIADD R2, R2, 0x1 ;  /* 0x0000000102029836 */ /* 0x000fe20000000000 */
[----:B------:R-:W-:Y:S02]  /*0440*/  ISETP.NE.AND P1, PT, R11, RZ, PT ;  /* 0x000000ff0b00720c */ /* 0x000fe40003f25270 */
[----:B------:R-:W-:Y:S02]  /*0450*/  ISETP.GE.U32.AND P0, PT, R0, R7, PT ;  /* 0x000000070000720c */ /* 0x000fe40003f06070 */
[----:B------:R-:W1:Y:S11]  /*0460*/  S2R R0, SR_TID.X ;  /* 0x0000000000007919 */ /* 0x000e760000002100 */
[----:B------:R-:W-:Y:S01]  /*0470*/  @P0 VIADD R2, R2, 0x1 ;  /* 0x0000000102020836 */ /* 0x000fe20000000000 */
[----:B------:R-:W-:-:S03]  /*0480*/  ISETP.GT.AND P0, PT, R34, 0xf, PT ;  /* 0x0000000f2200780c */ /* 0x000fc60003f04270 */
[----:B------:R-:W-:-:S04]  /*0490*/  IMAD.MOV.U32 R4, RZ, RZ, R2 ;  /* 0x000000ffff047224 */ /* 0x000fc800078e0002 */
[----:B------:R-:W-:Y:S01]  /*04a0*/  @!P2 IMAD.MOV R4, RZ, RZ, -R4 ;  /* 0x000000ffff04a224 */ /* 0x000fe200078e0a04 */
[----:B------:R-:W-:-:S05]  /*04b0*/  @!P1 LOP3.LUT R4, RZ, R11, RZ, 0x33, !PT ;  /* 0x0000000bff049212 */ /* 0x000fca00078e33ff */
[----:B------:R-:W-:Y:S01]  /*04c0*/  IMAD.MOV R2, RZ, RZ, -R4 ;  /* 0x000000ffff027224 */ /* 0x000fe200078e0a04 */
[----:B------:R-:W-:Y:S01]  /*04d0*/  @!P0 PRMT R13, RZ, 0x7610, R13 ;  /* 0x00007610ff0d8816 */ /* 0x000fe2000000000d */
[----:B------:R-:W-:Y:S01]  /*04e0*/  IMAD.SHL.U32 R7, R4, 0x20, RZ ;  /* 0x0000002004077824 */ /* 0x000fe200078e00ff */
[----:B------:R-:W-:Y:S01]  /*04f0*/  @!P0 PRMT R14, RZ, 0x7610, R14 ;  /* 0x00007610ff0e8816 */ /* 0x000fe2000000000e */
[----:B------:R-:W-:Y:S01]  /*0500*/  IMAD R2, R11, R2, R6 ;  /* 0x000000020b027224 */ /* 0x000fe200078e0206 */
[----:B------:R-:W-:Y:S02]  /*0510*/  @!P0 PRMT R13, R13, 0x5410, RZ ;  /* 0x000054100d0d8816 */ /* 0x000fe400000000ff */
[----:B-1----:R-:W-:Y:S01]  /*0520*/  SHF.R.U32.HI R12, RZ, 0x4, R0 ;  /* 0x00000004ff0c7819 */ /* 0x002fe20000011600 */
[----:B------:R-:W-:Y:S01]  /*0530*/  IMAD.IADD R10, R10, 0x1, R2 ;  /* 0x000000010a0a7824 */ /* 0x000fe200078e0202 */
[C---:B------:R-:W-:Y:S01]  /*0540*/  LOP3.LUT R39, R0.reuse, 0xf, RZ, 0xc0, !PT ;  /* 0x0000000f00277812 */ /* 0x040fe200078ec0ff */
[----:B------:R-:W-:Y:S01]  /*0550*/  @!P0 IMAD.SHL.U32 R2, R0, 0x20, RZ ;  /* 0x0000002000028824 */ /* 0x000fe200078e00ff */
[----:B------:R-:W-:Y:S01]  /*0560*/  SGXT.U32 R12, R12, 0x3 ;  /* 0x000000030c0c781a */ /* 0x000fe20000000000 */
[----:B------:R-:W-:Y:S01]  /*0570*/  @!P0 IMAD.SHL.U32 R3, R0, 0x2, RZ ;  /* 0x0000000200038824 */ /* 0x000fe200078e00ff */
[----:B------:R-:W-:Y:S01]  /*0580*/  @!P0 PRMT R14, R14, 0x5410, RZ ;  /* 0x000054100e0e8816 */ /* 0x000fe200000000ff */
[----:B------:R-:W-:Y:S01]  /*0590*/  IMAD R9, R10, 0x10, R39 ;  /* 0x000000100a097824 */ /* 0x000fe200078e0227 */
[----:B------:R-:W-:-:S02]  /*05a0*/  LOP3.LUT R4, R7, R12, RZ, 0xfc, !PT ;  /* 0x0000000c07047212 */ /* 0x000fc400078efcff */
[----:B------:R-:W-:Y:S02]  /*05b0*/  LOP3.LUT R6, R7, 0x8, R12, 0xfe, !PT ;  /* 0x0000000807067812 */ /* 0x000fe400078efe0c */
[----:B------:R-:W-:Y:S02]  /*05c0*/  @!P0 LOP3.LUT R5, R2, 0x60, RZ, 0xc0, !PT ;  /* 0x0000006002058812 */ /* 0x000fe400078ec0ff */
[C---:B------:R-:W-:Y:S02]  /*05d0*/  LOP3.LUT R7, R4.reuse, 0x10, RZ, 0xfc, !PT ;  /* 0x0000001004077812 */ /* 0x040fe400078efcff */
[----:B------:R-:W-:Y:S01]  /*05e0*/  LOP3.LUT R8, R4, 0x18, RZ, 0xfc, !PT ;  /* 0x0000001804087812 */ /* 0x000fe200078efcff */
[----:B0--3--:R-:W-:Y:S06]  /*05f0*/  @!P0 BRA `(.L_x_0) ;  /* 0x0000000800f88947 */ /* 0x009fec0003800000 */
[----:B------:R-:W-:Y:S01]  /*0600*/  IABS R14, R20 ;  /* 0x00000014000e7213 */ /* 0x000fe20000000000 */
[----:B------:R-:W0:Y:S01]  /*0610*/  LDCU UR5, c[0x0][0x3b0] ;  /* 0x00007600ff0577ac */ /* 0x000e220008000800 */
[----:B------:R-:W-:Y:S02]  /*0620*/  IABS R13, R21 ;  /* 0x00000015000d7213 */ /* 0x000fe40000000000 */
[----:B------:R-:W1:Y:S01]  /*0630*/  I2F.RP R15, R14 ;  /* 0x0000000e000f7306 */ /* 0x000e620000209400 */
[----:B------:R-:W-:Y:S01]  /*0640*/  IABS R18, R7 ;  /* 0x0000000700127213 */ /* 0x000fe20000000000 */
[----:B------:R-:W2:Y:S01]  /*0650*/  LDCU.128 UR12, c[0x0][0x380] ;  /* 0x00007000ff0c77ac */ /* 0x000ea20008000c00 */
[----:B------:R-:W-:Y:S02]  /*0660*/  IABS R22, R6 ;  /* 0x0000000600167213 */ /* 0x000fe40000000000 */
[----:B------:R-:W-:Y:S01]  /*0670*/  IABS R26, R4 ;  /* 0x00000004001a7213 */ /* 0x000fe20000000000 */
[----:B------:R-:W3:Y:S01]  /*0680*/  LDCU UR8, c[0x0][0x3a4] ;  /* 0x00007480ff0877ac */ /* 0x000ee20008000800 */
[----:B------:R-:W-:Y:S01]  /*0690*/  ISETP.GE.AND P5, PT, R4, RZ, PT ;  /* 0x000000ff0400720c */ /* 0x000fe20003fa6270 */
[----:B------:R-:W4:Y:S01]  /*06a0*/  I2F.RP R5, R13 ;  /* 0x0000000d00057306 */ /* 0x000f220000209400 */
[----:B------:R-:W-:-:S02]  /*06b0*/  ISETP.GE.AND P6, PT, R9, RZ, PT ;  /* 0x000000ff0900720c */ /* 0x000fc40003fc6270 */
[----:B------:R-:W-:-:S04]  /*06c0*/  SHF.R.S32.HI R23, RZ, 0x6, R0 ;  /* 0x00000006ff177819 */ /* 0x000fc80000011400 */
[----:B------:R-:W-:Y:S01]  /*06d0*/  SGXT R23, R23, 0x1 ;  /* 0x000000011717781a */ /* 0x000fe20000000200 */
[----:B-1----:R-:W1:Y:S03]  /*06e0*/  MUFU.RCP R15, R15 ;  /* 0x0000000f000f7308 */ /* 0x002e660000001000 */
[----:B------:R-:W-:-:S05]  /*06f0*/  LOP3.LUT R38, R23, 0x90, RZ, 0xc0, !PT ;  /* 0x0000009017267812 */ /* 0x000fca00078ec0ff */
[----:B----4-:R-:W4:Y:S01]  /*0700*/  MUFU.RCP R5, R5 ;  /* 0x0000000500057308 */ /* 0x010f220000001000 */
[----:B-1----:R-:W-:Y:S01]  /*0710*/  VIADD R10, R15, 0xffffffe ;  /* 0x0ffffffe0f0a7836 */ /* 0x002fe20000000000 */
[----:B------:R-:W-:-:S06]  /*0720*/  IABS R15, R9 ;  /* 0x00000009000f7213 */ /* 0x000fcc0000000000 */
[----:B------:R1:W5:Y:S01]  /*0730*/  F2I.FTZ.U32.TRUNC.NTZ R11, R10 ;  /* 0x0000000a000b7305 */ /* 0x000362000021f000 */
[----:B----4-:R-:W-:-:S07]  /*0740*/  VIADD R2, R5, 0xffffffe ;  /* 0x0ffffffe05027836 */ /* 0x010fce0000000000 */
[----:B------:R4:W0:Y:S01]  /*0750*/  F2I.FTZ.U32.TRUNC.NTZ R3, R2 ;  /* 0x0000000200037305 */ /* 0x000822000021f000 */
[----:B-1----:R-:W-:Y:S02]  /*0760*/  IMAD.MOV.U32 R10, RZ, RZ, RZ ;  /* 0x000000ffff0a7224 */ /* 0x002fe400078e00ff */
[----:B-----5:R-:W-:Y:S02]  /*0770*/  IMAD.MOV R19, RZ, RZ, -R11 ;  /* 0x000000ffff137224 */ /* 0x020fe400078e0a0b */
[----:B----4-:R-:W-:Y:S02]  /*0780*/  IMAD.MOV.U32 R2, RZ, RZ, RZ ;  /* 0x000000ffff027224 */ /* 0x010fe400078e00ff */
[----:B------:R-:W-:-:S04]  /*0790*/  IMAD R5, R19, R14, RZ ;  /* 0x0000000e13057224 */ /* 0x000fc800078e02ff */
[----:B------:R-:W-:-:S04]  /*07a0*/  IMAD.HI.U32 R11, R11, R5, R10 ;  /* 0x000000050b0b7227 */ /* 0x000fc800078e000a */
[----:B0-----:R-:W-:Y:S02]  /*07b0*/  IMAD.MOV R16, RZ, RZ, -R3 ;  /* 0x000000ffff107224 */ /* 0x001fe400078e0a03 */
[----:B------:R-:W-:-:S04]  /*07c0*/  IMAD.HI.U32 R11, R11, R15, RZ ;  /* 0x0000000f0b0b7227 */ /* 0x000fc800078e00ff */
[----:B------:R-:W-:Y:S01]  /*07d0*/  IMAD R17, R16, R13, RZ ;  /* 0x0000000d10117224 */ /* 0x000fe200078e02ff */
[----:B------:R-:W-:Y:S01]  /*07e0*/  IABS R16, R8 ;  /* 0x0000000800107213 */ /* 0x000fe20000000000 */
[----:B------:R-:W-:Y:S02]  /*07f0*/  IMAD.MOV R11, RZ, RZ, -R11 ;  /* 0x000000ffff0b7224 */ /* 0x000fe400078e0a0b */
[----:B------:R-:W-:-:S04]  /*0800*/  IMAD.HI.U32 R2, R3, R17, R2 ;  /* 0x0000001103027227 */ /* 0x000fc800078e0002 */
[----:B------:R-:W-:Y:S01]  /*0810*/  IMAD R15, R14, R11, R15 ;  /* 0x0000000b0e0f7224 */ /* 0x000fe200078e020f */
[----:B------:R-:W-:Y:S01]  /*0820*/  SHF.R.S32.HI R11, RZ, 0x1f, R34 ;  /* 0x0000001fff0b7819 */ /* 0x000fe20000011422 */
[----:B------:R-:W-:-:S03]  /*0830*/  IMAD.HI.U32 R3, R2, R16, RZ ;  /* 0x0000001002037227 */ /* 0x000fc600078e00ff */
[----:B------:R-:W-:Y:S01]  /*0840*/  ISETP.GT.U32.AND P4, PT, R14, R15, PT ;  /* 0x0000000f0e00720c */ /* 0x000fe20003f84070 */
[----:B------:R-:W-:Y:S01]  /*0850*/  IMAD.HI.U32 R5, R2, R18, RZ ;  /* 0x0000001202057227 */ /* 0x000fe200078e00ff */
[----:B------:R-:W-:-:S03]  /*0860*/  LEA.HI R34, R11, R34, RZ, 0x4 ;  /* 0x000000220b227211 */ /* 0x000fc600078f20ff */
[----:B------:R-:W-:Y:S01]  /*0870*/  IMAD.HI.U32 R10, R2, R22, RZ ;  /* 0x00000016020a7227 */ /* 0x000fe200078e00ff */
[----:B------:R-:W-:-:S03]  /*0880*/  SHF.R.S32.HI R34, RZ, 0x4, R34 ;  /* 0x00000004ff227819 */ /* 0x000fc60000011422 */
[----:B------:R-:W-:-:S04]  /*0890*/  IMAD.HI.U32 R2, R2, R26, RZ ;  /* 0x0000001a02027227 */ /* 0x000fc800078e00ff */
[----:B------:R-:W-:Y:S02]  /*08a0*/  IMAD.MOV R10, RZ, RZ, -R10 ;  /* 0x000000ffff0a7224 */ /* 0x000fe400078e0a0a */
[----:B------:R-:W-:Y:S02]  /*08b0*/  IMAD.MOV R2, RZ, RZ, -R2 ;  /* 0x000000ffff027224 */ /* 0x000fe400078e0a02 */
[----:B------:R-:W-:Y:S02]  /*08c0*/  IMAD.MOV R3, RZ, RZ, -R3 ;  /* 0x000000ffff037224 */ /* 0x000fe400078e0a03 */
[C---:B------:R-:W-:Y:S02]  /*08d0*/  IMAD R22, R13.reuse, R10, R22 ;  /* 0x0000000a0d167224 */ /* 0x040fe400078e0216 */
[C---:B------:R-:W-:Y:S02]  /*08e0*/  IMAD R26, R13.reuse, R2, R26 ;  /* 0x000000020d1a7224 */ /* 0x040fe400078e021a */
[----:B------:R-:W-:Y:S01]  /*08f0*/  IMAD.MOV R5, RZ, RZ, -R5 ;  /* 0x000000ffff057224 */ /* 0x000fe200078e0a05 */
[C---:B------:R-:W-:Y:S01]  /*0900*/  ISETP.GT.U32.AND P2, PT, R13.reuse, R22, PT ;  /* 0x000000160d00720c */ /* 0x040fe20003f44070 */
[C---:B------:R-:W-:Y:S01]  /*0910*/  IMAD R16, R13.reuse, R3, R16 ;  /* 0x000000030d107224 */ /* 0x040fe200078e0210 */
[C---:B------:R-:W-:Y:S01]  /*0920*/  ISETP.GT.U32.AND P3, PT, R13.reuse, R26, PT ;  /* 0x0000001a0d00720c */ /* 0x040fe20003f64070 */
[----:B------:R-:W-:Y:S01]  /*0930*/  IMAD R18, R13, R5, R18 ;  /* 0x000000050d127224 */ /* 0x000fe200078e0212 */
[----:B------:R-:W-:Y:S01]  /*0940*/  SHF.R.U32.HI R5, RZ, 0x1, R0 ;  /* 0x00000001ff057819 */ /* 0x000fe20000011600 */
[----:B------:R-:W-:Y:S01]  /*0950*/  @!P4 IMAD.IADD R15, R15, 0x1, -R14 ;  /* 0x000000010f0fc824 */ /* 0x000fe200078e0a0e */
[C---:B------:R-:W-:Y:S01]  /*0960*/  ISETP.GT.U32.AND P0, PT, R13.reuse, R16, PT ;  /* 0x000000100d00720c */ /* 0x040fe20003f04070 */
[C---:B------:R-:W-:Y:S01]  /*0970*/  IMAD.SHL.U32 R2, R0.reuse, 0x20, RZ ;  /* 0x0000002000027824 */ /* 0x040fe200078e00ff */
[----:B------:R-:W-:Y:S01]  /*0980*/  ISETP.GT.U32.AND P1, PT, R13, R18, PT ;  /* 0x000000120d00720c */ /* 0x000fe20003f24070 */
[----:B------:R-:W-:Y:S01]  /*0990*/  IMAD.SHL.U32 R17, R0, 0x10, RZ ;  /* 0x0000001000117824 */ /* 0x000fe200078e00ff */
[----:B------:R-:W-:-:S02]  /*09a0*/  SHF.R.S32.HI R3, RZ, 0x2, R0 ;  /* 0x00000002ff037819 */ /* 0x000fc40000011400 */
[----:B------:R-:W-:Y:S01]  /*09b0*/  ISETP.GT.U32.AND P4, PT, R14, R15, PT ;  /* 0x0000000f0e00720c */ /* 0x000fe20003f84070 */
[--C-:B------:R-:W-:Y:S01]  /*09c0*/  @!P2 IMAD.IADD R22, R22, 0x1, -R13.reuse ;  /* 0x000000011616a824 */ /* 0x100fe200078e0a0d */
[----:B------:R-:W-:Y:S01]  /*09d0*/  LOP3.LUT R5, R5, 0x10, R0, 0xf8, !PT ;  /* 0x0000001005057812 */ /* 0x000fe200078ef800 */
[--C-:B------:R-:W-:Y:S01]  /*09e0*/  @!P3 IMAD.IADD R26, R26, 0x1, -R13.reuse ;  /* 0x000000011a1ab824 */ /* 0x100fe200078e0a0d */
[----:B------:R-:W-:Y:S02]  /*09f0*/  SGXT R3, R3, 0x1 ;  /* 0x000000010303781a */ /* 0x000fe40000000200 */
[----:B------:R-:W-:Y:S01]  /*0a00*/  ISETP.GT.U32.AND P2, PT, R13, R22, PT ;  /* 0x000000160d00720c */ /* 0x000fe20003f44070 */
[----:B------:R-:W-:Y:S01]  /*0a10*/  IMAD.SHL.U32 R19, R5, 0x10, RZ ;  /* 0x0000001005137824 */ /* 0x000fe200078e00ff */
[----:B------:R-:W-:Y:S01]  /*0a20*/  LOP3.LUT R10, R3, 0x90, RZ, 0xc0, !PT ;  /* 0x00000090030a7812 */ /* 0x000fe200078ec0ff */
[--C-:B------:R-:W-:Y:S01]  /*0a30*/  @!P0 IMAD.IADD R16, R16, 0x1, -R13.reuse ;  /* 0x0000000110108824 */ /* 0x100fe200078e0a0d */
[----:B------:R-:W-:Y:S01]  /*0a40*/  LOP3.LUT R5, R2, 0x60, RZ, 0xc0, !PT ;  /* 0x0000006002057812 */ /* 0x000fe200078ec0ff */
[----:B------:R-:W-:Y:S01]  /*0a50*/  IMAD.SHL.U32 R3, R0, 0x2, RZ ;  /* 0x0000000200037824 */ /* 0x000fe200078e00ff */
[----:B------:R-:W-:Y:S01]  /*0a60*/  ISETP.GT.U32.AND P3, PT, R13, R26, PT ;  /* 0x0000001a0d00720c */ /* 0x000fe20003f64070 */
[----:B------:R-:W-:Y:S01]  /*0a70*/  @!P1 IMAD.IADD R18, R18, 0x1, -R13 ;  /* 0x0000000112129824 */ /* 0x000fe200078e0a0d */
[----:B------:R-:W-:Y:S01]  /*0a80*/  LOP3.LUT R24, R10, 0x300, R19, 0xf8, !PT ;  /* 0x000003000a187812 */ /* 0x000fe200078ef813 */
[----:B------:R-:W-:Y:S01]  /*0a90*/  VIADD R19, R5, UR4 ;  /* 0x0000000405137c36 */ /* 0x000fe20008000000 */
[----:B------:R-:W-:Y:S01]  /*0aa0*/  ISETP.GT.U32.AND P0, PT, R13, R16, PT ;  /* 0x000000100d00720c */ /* 0x000fe20003f04070 */
[----:B------:R-:W-:Y:S01]  /*0ab0*/  @!P4 IMAD.IADD R15, R15, 0x1, -R14 ;  /* 0x000000010f0fc824 */ /* 0x000fe200078e0a0e */
[----:B------:R-:W-:Y:S01]  /*0ac0*/  LOP3.LUT R17, R17, 0x100, RZ, 0xc0, !PT ;  /* 0x0000010011117812 */ /* 0x000fe200078ec0ff */
[----:B------:R-:W-:Y:S01]  /*0ad0*/  @!P2 IMAD.IADD R22, R22, 0x1, -R13 ;  /* 0x000000011616a824 */ /* 0x000fe200078e0a0d */
[----:B------:R-:W-:-:S02]  /*0ae0*/  LOP3.LUT R10, R10, 0x10, R3, 0x78, !PT ;  /* 0x000000100a0a7812 */ /* 0x000fc400078e7803 */
[----:B------:R-:W-:Y:S02]  /*0af0*/  ISETP.GE.AND P4, PT, R6, RZ, PT ;  /* 0x000000ff0600720c */ /* 0x000fe40003f86270 */
[----:B------:R-:W-:Y:S01]  /*0b00*/  ISETP.GT.U32.AND P1, PT, R13, R18, PT ;  /* 0x000000120d00720c */ /* 0x000fe20003f24070 */
[----:B------:R-:W-:Y:S01]  /*0b10*/  @!P3 IMAD.IADD R26, R26, 0x1, -R13 ;  /* 0x000000011a1ab824 */ /* 0x000fe200078e0a0d */
[----:B------:R-:W-:Y:S02]  /*0b20*/  IADD3 R10, PT, PT, R10, R19, R17 ;  /* 0x000000130a0a7210 */ /* 0x000fe40007ffe011 */
[----:B------:R-:W0:Y:S01]  /*0b30*/  LDC R17, c[0x0][0x3a8] ;  /* 0x0000ea00ff117b82 */ /* 0x000e220000000800 */
[----:B------:R-:W-:Y:S01]  /*0b40*/  LOP3.LUT R24, R24, 0x10, R3, 0x78, !PT ;  /* 0x0000001018187812 */ /* 0x000fe200078e7803 */
[--C-:B------:R-:W-:Y:S01]  /*0b50*/  @!P0 IMAD.IADD R16, R16, 0x1, -R13.reuse ;  /* 0x0000000110108824 */ /* 0x100fe200078e0a0d */
[----:B------:R-:W-:Y:S01]  /*0b60*/  ISETP.GE.AND P2, PT, R8, RZ, PT ;  /* 0x000000ff0800720c */ /* 0x000fe20003f46270 */
[----:B------:R-:W-:Y:S01]  /*0b70*/  @!P5 IMAD.MOV R26, RZ, RZ, -R26 ;  /* 0x000000ffff1ad224 */ /* 0x000fe200078e0a1a */
[----:B------:R-:W-:Y:S01]  /*0b80*/  ISETP.GE.AND P3, PT, R7, RZ, PT ;  /* 0x000000ff0700720c */ /* 0x000fe20003f66270 */
[----:B------:R-:W-:Y:S01]  /*0b90*/  IMAD.IADD R11, R19, 0x1, R24 ;  /* 0x00000001130b7824 */ /* 0x000fe200078e0218 */
[----:B------:R-:W-:Y:S01]  /*0ba0*/  ISETP.NE.AND P0, PT, R21, RZ, PT ;  /* 0x000000ff1500720c */ /* 0x000fe20003f05270 */
[----:B------:R-:W-:Y:S01]  /*0bb0*/  @!P4 IMAD.MOV R22, RZ, RZ, -R22 ;  /* 0x000000ffff16c224 */ /* 0x000fe200078e0a16 */
[----:B------:R-:W-:Y:S01]  /*0bc0*/  LOP3.LUT R24, RZ, R21, RZ, 0x33, !PT ;  /* 0x00000015ff187212 */ /* 0x000fe200078e33ff */
[----:B------:R-:W-:Y:S01]  /*0bd0*/  @!P1 IMAD.IADD R18, R18, 0x1, -R13 ;  /* 0x0000000112129824 */ /* 0x000fe200078e0a0d */
[----:B------:R-:W-:Y:S01]  /*0be0*/  ISETP.NE.AND P1, PT, R20, RZ, PT ;  /* 0x000000ff1400720c */ /* 0x000fe20003f25270 */
[----:B------:R-:W-:Y:S01]  /*0bf0*/  IMAD.MOV.U32 R13, RZ, RZ, R16 ;  /* 0x000000ffff0d7224 */ /* 0x000fe200078e0010 */
[----:B------:R-:W-:Y:S01]  /*0c00*/  LOP3.LUT R14, R12, 0x8, RZ, 0xfc, !PT ;  /* 0x000000080c0e7812 */ /* 0x000fe200078efcff */
[----:B------:R-:W-:Y:S01]  /*0c10*/  IMAD.MOV.U32 R16, RZ, RZ, R15 ;  /* 0x000000ffff107224 */ /* 0x000fe200078e000f */
[----:B------:R-:W-:Y:S01]  /*0c20*/  SEL R15, R24, R22, !P0 ;  /* 0x00000016180f7207 */ /* 0x000fe20004000000 */
[----:B------:R-:W-:Y:S01]  /*0c30*/  @!P2 IMAD.MOV R13, RZ, RZ, -R13 ;  /* 0x000000ffff0da224 */ /* 0x000fe200078e0a0d */
[----:B------:R-:W1:Y:S01]  /*0c40*/  LDC R22, c[0x0][0x3ac] ;  /* 0x0000eb00ff167b82 */ /* 0x000e620000000800 */
[----:B------:R-:W-:Y:S01]  /*0c50*/  @!P3 IMAD.MOV R18, RZ, RZ, -R18 ;  /* 0x000000ffff12b224 */ /* 0x000fe200078e0a12 */
[----:B------:R-:W-:Y:S01]  /*0c60*/  LOP3.LUT R38, R38, 0x7e, R3, 0x78, !PT ;  /* 0x0000007e26267812 */ /* 0x000fe200078e7803 */
[----:B------:R-:W-:Y:S01]  /*0c70*/  @!P6 IMAD.MOV R16, RZ, RZ, -R16 ;  /* 0x000000ffff10e224 */ /* 0x000fe200078e0a10 */
[C---:B------:R-:W-:Y:S01]  /*0c80*/  SEL R13, R24.reuse, R13, !P0 ;  /* 0x0000000d180d7207 */ /* 0x040fe20004000000 */
[----:B------:R-:W-:Y:S01]  /*0c90*/  IMAD R15, R15, UR5, RZ ;  /* 0x000000050f0f7c24 */ /* 0x000fe2000f8e02ff */
[----:B------:R-:W-:Y:S01]  /*0ca0*/  SEL R18, R24, R18, !P0 ;  /* 0x0000001218127207 */ /* 0x000fe20004000000 */
[-C--:B0-----:R-:W-:Y:S01]  /*0cb0*/  IMAD R14, R14, R17.reuse, RZ ;  /* 0x000000110e0e7224 */ /* 0x081fe200078e02ff */
[----:B------:R-:W-:Y:S01]  /*0cc0*/  SEL R24, R24, R26, !P0 ;  /* 0x0000001a18187207 */ /* 0x000fe20004000000 */
[----:B------:R-:W-:Y:S01]  /*0cd0*/  IMAD R12, R12, R17, RZ ;  /* 0x000000110c0c7224 */ /* 0x000fe200078e02ff */
[----:B------:R-:W-:Y:S01]  /*0ce0*/  @!P1 LOP3.LUT R16, RZ, R20, RZ, 0x33, !PT ;  /* 0x00000014ff109212 */ /* 0x000fe200078e33ff */
[----:B------:R-:W-:Y:S01]  /*0cf0*/  IMAD R13, R13, UR5, RZ ;  /* 0x000000050d0d7c24 */ /* 0x000fe2000f8e02ff */
[----:B--2---:R-:W-:Y:S01]  /*0d00*/  LEA R20, P0, R14, UR12, 0x1 ;  /* 0x0000000c0e147c11 */ /* 0x004fe2000f8008ff */
[----:B------:R-:W-:Y:S01]  /*0d10*/  IMAD R37, R18, UR5, RZ ;  /* 0x0000000512257c24 */ /* 0x000fe2000f8e02ff */
[----:B------:R-:W-:Y:S01]  /*0d20*/  LEA R21, P4, R12, UR12, 0x1 ;  /* 0x0000000c0c157c11 */ /* 0x000fe2000f8808ff */
[----:B------:R-:W-:Y:S01]  /*0d30*/  IMAD R24, R24, UR5, RZ ;  /* 0x0000000518187c24 */ /* 0x000fe2000f8e02ff */
[----:B------:R-:W-:Y:S01]  /*0d40*/  LEA.HI.X.SX32 R35, R14, UR13, 0x1, P0 ;  /* 0x0000000d0e237c11 */ /* 0x000fe200080f0eff */
[----:B---3--:R-:W-:Y:S01]  /*0d50*/  IMAD R16, R16, UR8, RZ ;  /* 0x0000000810107c24 */ /* 0x008fe2000f8e02ff */
[----:B------:R-:W-:Y:S01]  /*0d60*/  LEA R30, P0, R13, UR14, 0x1 ;  /* 0x0000000e0d1e7c11 */ /* 0x000fe2000f8008ff */
[----:B------:R-:W-:Y:S01]  /*0d70*/  IMAD.SHL.U32 R40, R17, 0x10, RZ ;  /* 0x0000001011287824 */ /* 0x000fe200078e00ff */
[----:B------:R-:W-:Y:S01]  /*0d80*/  LEA R26, P2, R15, UR14, 0x1 ;  /* 0x0000000e0f1a7c11 */ /* 0x000fe2000f8408ff */
[----:B------:R-:W0:Y:S01]  /*0d90*/  LDCU UR5, c[0x0][0x3a0] ;  /* 0x00007400ff0577ac */ /* 0x000e220008000800 */
[----:B------:R-:W-:-:S02]  /*0da0*/  LEA R32, P1, R37, UR14, 0x1 ;  /* 0x0000000e25207c11 */ /* 0x000fc4000f8208ff */
[----:B------:R-:W-:Y:S01]  /*0db0*/  LEA R18, P3, R24, UR14, 0x1 ;  /* 0x0000000e18127c11 */ /* 0x000fe2000f8608ff */
[----:B-1----:R-:W-:Y:S01]  /*0dc0*/  IMAD R39, R39, R22, RZ ;  /* 0x0000001627277224 */ /* 0x002fe200078e02ff */
[----:B------:R-:W-:Y:S01]  /*0dd0*/  LEA.HI.X.SX32 R31, R13, UR15, 0x1, P0 ;  /* 0x0000000f0d1f7c11 */ /* 0x000fe200080f0eff */
[----:B------:R-:W-:Y:S01]  /*0de0*/  IMAD.SHL.U32 R41, R22, 0x10, RZ ;  /* 0x0000001016297824 */ /* 0x000fe200078e00ff */
[----:B------:R-:W-:Y:S02]  /*0df0*/  LEA.HI.X.SX32 R27, R15, UR15, 0x1, P2 ;  /* 0x0000000f0f1b7c11 */ /* 0x000fe400090f0eff */
[----:B------:R-:W-:Y:S02]  /*0e00*/  CS2R R14, SRZ ;  /* 0x00000000000e7805 */ /* 0x000fe4000001ff00 */
[----:B------:R-:W-:Y:S02]  /*0e10*/  LEA.HI.X.SX32 R43, R12, UR13, 0x1, P4 ;  /* 0x0000000d0c2b7c11 */ /* 0x000fe4000a0f0eff */
[----:B------:R-:W-:-:S02]  /*0e20*/  CS2R R12, SRZ ;  /* 0x00000000000c7805 */ /* 0x000fc4000001ff00 */
[----:B------:R-:W-:Y:S01]  /*0e30*/  LEA.HI.X.SX32 R37, R37, UR15, 0x1, P1 ;  /* 0x0000000f25257c11 */ /* 0x000fe200088f0eff */
[----:B------:R-:W-:Y:S01]  /*0e40*/  IMAD.WIDE R22, R16, 0x2, RZ ;  /* 0x0000000210167825 */ /* 0x000fe200078e02ff */
[----:B------:R-:W-:-:S07]  /*0e50*/  LEA.HI.X.SX32 R19, R24, UR15, 0x1, P3 ;  /* 0x0000000f18137c11 */ /* 0x000fce00098f0eff */
.L_x_1:
[----:B------:R-:W-:Y:S02]  /*0e60*/  SHF.R.U32.HI R16, RZ, 0x4, R0 ;  /* 0x00000004ff107819 */ /* 0x000fe40000011600 */
[----:B------:R-:W-:Y:S02]  /*0e70*/  IADD3 R24, P2, PT, R22, R21, RZ ;  /* 0x0000001516187210 */ /* 0x000fe40007f5e0ff */
[----:B------:R-:W-:Y:S02]  /*0e80*/  SGXT.U32 R16, R16, 0x3 ;  /* 0x000000031010781a */ /* 0x000fe40000000000 */
[----:B------:R-:W-:Y:S01]  /*0e90*/  PRMT R42, RZ, 0x7610, R42 ;  /* 0x00007610ff2a7816 */ /* 0x000fe2000000002a */
[----:B------:R-:W-:Y:S01]  /*0ea0*/  IMAD.X R25, R23, 0x1, R43, P2 ;  /* 0x0000000117197824 */ /* 0x000fe200010e062b */
[C---:B------:R-:W-:Y:S02]  /*0eb0*/  LOP3.LUT R17, R16.reuse, 0x8, RZ, 0xfc, !PT ;  /* 0x0000000810117812 */ /* 0x040fe400078efcff */
[----:B0-----:R-:W-:-:S02]  /*0ec0*/  ISETP.GE.AND P0, PT, R16, UR5, PT ;  /* 0x0000000510007c0c */ /* 0x001fc4000bf06270 */
[----:B------:R-:W-:Y:S02]  /*0ed0*/  ISETP.GE.AND P3, PT, R17, UR5, PT ;  /* 0x0000000511007c0c */ /* 0x000fe4000bf66270 */
[----:B------:R-:W-:Y:S02]  /*0ee0*/  LOP3.LUT R17, R0, 0xf, RZ, 0xc0, !PT ;  /* 0x0000000f00117812 */ /* 0x000fe400078ec0ff */
[----:B------:R-:W-:Y:S02]  /*0ef0*/  IADD3 R16, P1, PT, R22, R20, RZ ;  /* 0x0000001416107210 */ /* 0x000fe40007f3e0ff */
[----:B------:R-:W-:Y:S02]  /*0f00*/  ISETP.GE.AND P4, PT, R17, UR5, PT ;  /* 0x0000000511007c0c */ /* 0x000fe4000bf86270 */
[----:B------:R-:W-:Y:S01]  /*0f10*/  PRMT R45, RZ, 0x7610, R45 ;  /* 0x00007610ff2d7816 */ /* 0x000fe2000000002d */
[----:B------:R-:W-:Y:S02]  /*0f20*/  IMAD.X R17, R23, 0x1, R35, P1 ;  /* 0x0000000117117824 */ /* 0x000fe400008e0623 */
[----:B------:R0:W2:Y:S04]  /*0f30*/  @!P0 LDG.E.U16 R42, desc[UR6][R24.64] ;  /* 0x00000006182a8981 */ /* 0x0000a8000c1e1500 */
[----:B------:R-:W3:Y:S01]  /*0f40*/  @!P3 LDG.E.U16 R45, desc[UR6][R16.64] ;  /* 0x00000006102db981 */ /* 0x000ee2000c1e1500 */
[----:B------:R-:W-:Y:S01]  /*0f50*/  PRMT R44, RZ, 0x7610, R44 ;  /* 0x00007610ff2c7816 */ /* 0x000fe2000000002c */
[----:B------:R-:W-:Y:S01]  /*0f60*/  BAR.SYNC.DEFER_BLOCKING 0x0 ;  /* 0x0000000000007b1d */ /* 0x000fe20000010000 */
[----:B------:R-:W-:Y:S01]  /*0f70*/  PRMT R33, RZ, 0x7610, R33 ;  /* 0x00007610ff217816 */ /* 0x000fe20000000021 */
[----:B0-----:R-:W-:-:S02]  /*0f80*/  IMAD.MOV.U32 R24, RZ, RZ, R18 ;  /* 0x000000ffff187224 */ /* 0x001fc400078e0012 */
[----:B------:R-:W-:Y:S02]  /*0f90*/  IMAD.MOV.U32 R25, RZ, RZ, R19 ;  /* 0x000000ffff197224 */ /* 0x000fe400078e0013 */
[----:B------:R-:W-:-:S04]  /*0fa0*/  IMAD.WIDE R28, R39, 0x2, R26 ;  /* 0x00000002271c7825 */ /* 0x000fc800078e021a */
[C---:B------:R-:W-:Y:S01]  /*0fb0*/  IMAD.WIDE R18, R39.reuse, 0x2, R24 ;  /* 0x0000000227127825 */ /* 0x040fe200078e0218 */
[----:B------:R0:W4:Y:S04]  /*0fc0*/  @!P4 LDG.E.U16 R33, desc[UR6][R28.64] ;  /* 0x000000061c21c981 */ /* 0x000128000c1e1500 */
[----:B------:R1:W5:Y:S01]  /*0fd0*/  @!P4 LDG.E.U16 R44, desc[UR6][R18.64] ;  /* 0x00000006122cc981 */ /* 0x000362000c1e1500 */
[--C-:B0-----:R-:W-:Y:S02]  /*0fe0*/  IMAD.MOV.U32 R28, RZ, RZ, R32.reuse ;  /* 0x000000ffff1c7224 */ /* 0x101fe400078e0020 */
[----:B------:R-:W-:Y:S01]  /*0ff0*/  IMAD.MOV.U32 R29, RZ, RZ, R37 ;  /* 0x000000ffff1d7224 */ /* 0x000fe200078e0025 */
[----:B------:R-:W-:Y:S01]  /*1000*/  PRMT R32, RZ, 0x7610, R32 ;  /* 0x00007610ff207816 */ /* 0x000fe20000000020 */
[----:B------:R-:W-:Y:S01]  /*1010*/  IMAD.WIDE R36, R39, 0x2, R30 ;  /* 0x0000000227247825 */ /* 0x000fe200078e021e */
[----:B-1----:R-:W-:-:S03]  /*1020*/  PRMT R19, RZ, 0x7610, R19 ;  /* 0x00007610ff137816 */ /* 0x002fc60000000013 */
[----:B------:R-:W-:-:S03]  /*1030*/  IMAD.WIDE R16, R39, 0x2, R28 ;  /* 0x0000000227107825 */ /* 0x000fc600078e021c */
[----:B------:R0:W5:Y:S04]  /*1040*/  @!P4 LDG.E.U16 R19, desc[UR6][R36.64] ;  /* 0x000000062413c981 */ /* 0x000168000c1e1500 */
[----:B------:R-:W5:Y:S01]  /*1050*/  @!P4 LDG.E.U16 R32, desc[UR6][R16.64] ;  /* 0x000000061020c981 */ /* 0x000f62000c1e1500 */
[----:B------:R-:W-:-:S05]  /*1060*/  VIADD R34, R34, 0xffffffff ;  /* 0xffffffff22227836 */ /* 0x000fca0000000000 */
[----:B------:R-:W-:Y:S01]  /*1070*/  ISETP.NE.U32.AND P0, PT, R34, RZ, PT ;  /* 0x000000ff2200720c */ /* 0x000fe20003f05070 */
[----:B0-----:R-:W-:Y:S01]  /*1080*/  IMAD.WIDE R36, R41, 0x2, R28 ;  /* 0x0000000229247825 */ /* 0x001fe200078e021c */
[----:B------:R-:W-:-:S03]  /*1090*/  UIADD3 UR5, UPT, UPT, UR5, -0x10, URZ ;  /* 0xfffffff005057890 */ /* 0x000fc6000fffe0ff */
[----:B------:R-:W-:-:S04]  /*10a0*/  IMAD.WIDE R24, R41, 0x2, R24 ;  /* 0x0000000229187825 */ /* 0x000fc800078e0218 */
[----:B------:R-:W-:-:S04]  /*10b0*/  IMAD.WIDE R30, R41, 0x2, R30 ;  /* 0x00000002291e7825 */ /* 0x000fc800078e021e */
[----:B------:R-:W-:-:S04]  /*10c0*/  IMAD.WIDE R26, R41, 0x2, R26 ;  /* 0x00000002291a7825 */ /* 0x000fc800078e021a */
[----:B------:R-:W-:Y:S01]  /*10d0*/  IMAD.WIDE R22, R40, 0x2, R22 ;  /* 0x0000000228167825 */ /* 0x000fe200078e0216 */
[----:B--2---:R-:W-:Y:S04]  /*10e0*/  STS.U16 [R38+UR4+0x400], R42 ;  /* 0x0004002a26007988 */ /* 0x004fe80008000404 */
[----:B---3--:R-:W-:Y:S04]  /*10f0*/  STS.U16 [R38+UR4+0x500], R45 ;  /* 0x0005002d26007988 */ /* 0x008fe80008000404 */
[----:B----4-:R-:W-:Y:S04]  /*1100*/  STS.U16 [R38+UR4+0x100], R33 ;  /* 0x0001002126007988 */ /* 0x010fe80008000404 */
[----:B-----5:R-:W-:Y:S04]  /*1110*/  STS.U16 [R38+UR4], R44 ;  /* 0x0000002c26007988 */ /* 0x020fe80008000404 */
[----:B------:R-:W-:Y:S04]  /*1120*/  STS.U16 [R38+UR4+0x300], R19 ;  /* 0x0003001326007988 */ /* 0x000fe80008000404 */
[----:B------:R-:W-:Y:S01]  /*1130*/  STS.U16 [R38+UR4+0x200], R32 ;  /* 0x0002002026007988 */ /* 0x000fe20008000404 */
[----:B------:R-:W-:Y:S06]  /*1140*/  BAR.SYNC.DEFER_BLOCKING 0x0 ;  /* 0x0000000000007b1d */ /* 0x000fec0000010000 */
[----:B------:R-:W-:Y:S04]  /*1150*/  LDSM.16.M88.2 R32, [R11] ;  /* 0x000000000b20783b */ /* 0x000fe80000000100 */
[----:B------:R-:W0:Y:S02]  /*1160*/  LDSM.16.MT88.4 R16, [R10+0x400] ;  /* 0x000400000a10783b */ /* 0x000e240000004200 */
[----:B0-----:R-:W-:Y:S01]  /*1170*/  HMMA.16816.F32 R12, R16, R32, R12 ;  /* 0x00000020100c723c */ /* 0x001fe2000000180c */
[----:B------:R-:W-:-:S02]  /*1180*/  IMAD.MOV.U32 R32, RZ, RZ, R36 ;  /* 0x000000ffff207224 */ /* 0x000fc400078e0024 */
[----:B------:R-:W-:Y:S02]  /*1190*/  IMAD.MOV.U32 R18, RZ, RZ, R24 ;  /* 0x000000ffff127224 */ /* 0x000fe400078e0018 */
[----:B------:R-:W-:Y:S01]  /*11a0*/  IMAD.MOV.U32 R19, RZ, RZ, R25 ;  /* 0x000000ffff137224 */ /* 0x000fe200078e0019 */
[----:B------:R-:W-:-:S14]  /*11b0*/  @P0 BRA `(.L_x_1) ;  /* 0xfffffffc00280947 */ /* 0x000fdc000383ffff */
[----:B------:R-:W-:Y:S02]  /*11c0*/  F2FP.F16.F32.PACK_AB R14, R15, R14 ;  /* 0x0000000e0f0e723e */ /* 0x000fe400000000ff */
[----:B------:R-:W-:-:S07]  /*11d0*/  F2FP.F16.F32.PACK_AB R13, R13, R12 ;  /* 0x0000000c0d0d723e */ /* 0x000fce00000000ff */
.L_x_0:
[----:B------:R-:W0:Y:S08]  /*11e0*/  S2UR UR5, SR_CgaCtaId ;  /* 0x00000000000579c3 */ /* 0x000e300000008800 */
[----:B------:R-:W-:Y:S01]  /*11f0*/  BAR.SYNC.DEFER_BLOCKING 0x0 ;  /* 0x0000000000007b1d */ /* 0x000fe20000010000 */
[----:B------:R-:W-:Y:S01]  /*1200*/  LOP3.LUT R3, R3, 0x80, RZ, 0xc0, !PT ;  /* 0x0000008003037812 */ /* 0x000fe200078ec0ff */
[----:B------:R-:W-:Y:S01]  /*1210*/  IMAD.SHL.U32 R11, R0, 0x4, RZ ;  /* 0x00000004000b7824 */ /* 0x000fe200078e00ff */
[----:B------:R-:W-:-:S02]  /*1220*/  LOP3.LUT R2, R2, 0x300, RZ, 0xc0, !PT ;  /* 0x0000030002027812 */ /* 0x000fc400078ec0ff */
[--C-:B------:R-:W-:Y:S01]  /*1230*/  SHF.R.U32.HI R10, RZ, 0x4, R0.reuse ;  /* 0x00000004ff0a7819 */ /* 0x100fe20000011600 */
[----:B------:R-:W-:Y:S01]  /*1240*/  UMOV UR4, 0x400 ;  /* 0x0000040000047882 */ /* 0x000fe20000000000 */
[----:B------:R-:W-:Y:S01]  /*1250*/  LOP3.LUT R3, R3, 0x1c, R0, 0xf8, !PT ;  /* 0x0000001c03037812 */ /* 0x000fe200078ef800 */
[----:B------:R-:W1:Y:S01]  /*1260*/  LDCU.128 UR8, c[0x0][0x390] ;  /* 0x00007200ff0877ac */ /* 0x000e620008000c00 */
[----:B------:R-:W-:Y:S02]  /*1270*/  LOP3.LUT R11, R2, 0x7c, R11, 0xf8, !PT ;  /* 0x0000007c020b7812 */ /* 0x000fe400078ef80b */
[----:B------:R-:W-:Y:S02]  /*1280*/  LOP3.LUT R2, R3, 0x2, R10, 0xf8, !PT ;  /* 0x0000000203027812 */ /* 0x000fe400078ef80a */
[----:B------:R-:W-:Y:S02]  /*1290*/  LOP3.LUT R11, R11, 0x60, R0, 0x78, !PT ;  /* 0x000000600b0b7812 */ /* 0x000fe400078e7800 */
[----:B------:R-:W-:-:S02]  /*12a0*/  LOP3.LUT R2, R2, R5, RZ, 0xfc, !PT ;  /* 0x0000000502027212 */ /* 0x000fc400078efcff */
[C---:B------:R-:W-:Y:S02]  /*12b0*/  PRMT R10, R13.reuse, 0x7610, R10 ;  /* 0x000076100d0a7816 */ /* 0x040fe4000000000a */
[----:B------:R-:W-:Y:S02]  /*12c0*/  PRMT R12, R13, 0x7632, R12 ;  /* 0x000076320d0c7816 */ /* 0x000fe4000000000c */
[C---:B------:R-:W-:Y:S01]  /*12d0*/  LOP3.LUT R0, R2.reuse, 0x40, RZ, 0x3c, !PT ;  /* 0x0000004002007812 */ /* 0x040fe200078e3cff */
[----:B------:R-:W2:Y:S01]  /*12e0*/  LDC R13, c[0x0][0x3b8] ;  /* 0x0000ee00ff0d7b82 */ /* 0x000ea20000000800 */
[----:B0-----:R-:W-:Y:S01]  /*12f0*/  ULEA UR4, UR5, UR4, 0x18 ;  /* 0x0000000405047291 */ /* 0x001fe2000f8ec0ff */
[----:B------:R-:W-:Y:S01]  /*1300*/  LOP3.LUT R3, R2, 0x20, RZ, 0x3c, !PT ;  /* 0x0000002002037812 */ /* 0x000fe200078e3cff */
[----:B------:R-:W0:Y:S01]  /*1310*/  LDCU UR5, c[0x0][0x3b4] ;  /* 0x00007680ff0577ac */ /* 0x000e220008000800 */
[----:B------:R-:W-:Y:S02]  /*1320*/  PRMT R16, R14, 0x7632, R16 ;  /* 0x000076320e107816 */ /* 0x000fe40000000010 */
[----:B------:R-:W-:-:S02]  /*1330*/  LOP3.LUT R5, R2, 0x60, RZ, 0x3c, !PT ;  /* 0x0000006002057812 */ /* 0x000fc400078e3cff */
[----:B-1----:R-:W-:Y:S02]  /*1340*/  ISETP.GE.AND P0, PT, R9, UR10, PT ;  /* 0x0000000a09007c0c */ /* 0x002fe4000bf06270 */
[----:B------:R-:W-:Y:S02]  /*1350*/  STS.U16 [R2+UR4], R10 ;  /* 0x0000000a02007988 */ /* 0x000fe40008000404 */
[----:B------:R-:W-:Y:S02]  /*1360*/  ISETP.LT.AND P1, PT, R7, UR11, !P0 ;  /* 0x0000000b07007c0c */ /* 0x000fe4000c721270 */
[----:B------:R2:W-:Y:S01]  /*1370*/  STS.U16 [R0+UR4+0x200], R12 ;  /* 0x0002000c00007988 */ /* 0x0005e20008000404 */
[----:B------:R-:W-:Y:S02]  /*1380*/  ISETP.LT.AND P2, PT, R4, UR11, !P0 ;  /* 0x0000000b04007c0c */ /* 0x000fe4000c741270 */
[----:B------:R-:W-:Y:S01]  /*1390*/  ISETP.LT.AND P3, PT, R6, UR11, !P0 ;  /* 0x0000000b06007c0c */ /* 0x000fe2000c761270 */
[----:B------:R-:W-:Y:S01]  /*13a0*/  STS.U16 [R3+UR4+0x100], R14 ;  /* 0x0001000e03007988 */ /* 0x000fe20008000404 */
[----:B------:R-:W-:Y:S01]  /*13b0*/  ISETP.LT.AND P0, PT, R8, UR11, !P0 ;  /* 0x0000000b08007c0c */ /* 0x000fe2000c701270 */
[----:B0-----:R-:W-:-:S02]  /*13c0*/  IMAD R9, R9, UR5, RZ ;  /* 0x0000000509097c24 */ /* 0x001fc4000f8e02ff */
[----:B------:R0:W-:Y:S01]  /*13d0*/  STS.U16 [R5+UR4+0x300], R16 ;  /* 0x0003001005007988 */ /* 0x0001e20008000404 */
[-C--:B--2---:R-:W-:Y:S01]  /*13e0*/  IMAD R0, R4, R13.reuse, RZ ;  /* 0x0000000d04007224 */ /* 0x084fe200078e02ff */
[----:B------:R-:W-:Y:S01]  /*13f0*/  BAR.SYNC.DEFER_BLOCKING 0x0 ;  /* 0x0000000000007b1d */ /* 0x000fe20000010000 */
[----:B------:R-:W-:Y:S02]  /*1400*/  LEA R10, P4, R9, UR8, 0x1 ;  /* 0x00000008090a7c11 */ /* 0x000fe4000f8808ff */
[----:B------:R-:W-:Y:S02]  /*1410*/  IMAD R7, R13, 0x10, R0 ;  /* 0x000000100d077824 */ /* 0x000fe400078e0200 */
[----:B------:R-:W-:Y:S01]  /*1420*/  LEA.HI.X.SX32 R12, R9, UR9, 0x1, P4 ;  /* 0x00000009090c7c11 */ /* 0x000fe2000a0f0eff */
[----:B0-----:R-:W-:Y:S01]  /*1430*/  IMAD R5, R6, R13, RZ ;  /* 0x0000000d06057224 */ /* 0x001fe200078e02ff */
[-C--:B------:R-:W-:Y:S01]  /*1440*/  LEA R2, P6, R0, R10.reuse, 0x1 ;  /* 0x0000000a00027211 */ /* 0x080fe200078c08ff */
[----:B------:R-:W-:Y:S01]  /*1450*/  IMAD R9, R13, 0x8, R7 ;  /* 0x000000080d097824 */ /* 0x000fe200078e0207 */
[----:B------:R-:W-:-:S02]  /*1460*/  LEA R6, P4, R7, R10, 0x1 ;  /* 0x0000000a07067211 */ /* 0x000fc400078808ff */
[C---:B------:R-:W-:Y:S02]  /*1470*/  LEA R4, P5, R5.reuse, R10, 0x1 ;  /* 0x0000000a05047211 */ /* 0x040fe400078a08ff */
[-C--:B------:R-:W-:Y:S02]  /*1480*/  LEA.HI.X.SX32 R3, R0, R12.reuse, 0x1, P6 ;  /* 0x0000000c00037211 */ /* 0x080fe400030f0eff */
[-C--:B------:R-:W-:Y:S02]  /*1490*/  LEA.HI.X.SX32 R5, R5, R12.reuse, 0x1, P5 ;  /* 0x0000000c05057211 */ /* 0x080fe400028f0eff */
[----:B------:R-:W-:Y:S02]  /*14a0*/  LEA.HI.X.SX32 R7, R7, R12, 0x1, P4 ;  /* 0x0000000c07077211 */ /* 0x000fe400020f0eff */
[----:B------:R-:W-:-:S04]  /*14b0*/  LEA R8, P6, R9, R10, 0x1 ;  /* 0x0000000a09087211 */ /* 0x000fc800078c08ff */
[----:B------:R-:W-:Y:S01]  /*14c0*/  LEA.HI.X.SX32 R9, R9, R12, 0x1, P6 ;  /* 0x0000000c09097211 */ /* 0x000fe200030f0eff */
[----:B------:R-:W0:Y:S04]  /*14d0*/  LDS R15, [R11+UR4] ;  /* 0x000000040b0f7984 */ /* 0x000e280008000800 */
[----:B------:R-:W1:Y:S01]  /*14e0*/  LDS R17, [R11+UR4+0x80] ;  /* 0x000080040b117984 */ /* 0x000e620008000800 */
[----:B0-----:R-:W-:-:S03]  /*14f0*/  PRMT R0, R15, 0x7632, R0 ;  /* 0x000076320f007816 */ /* 0x001fc60000000000 */
[----:B------:R0:W-:Y:S04]  /*1500*/  @P2 STG.E.U16 desc[UR6][R2.64], R15 ;  /* 0x0000000f02002986 */ /* 0x0001e8000c101506 */
[----:B------:R0:W-:Y:S04]  /*1510*/  @P3 STG.E.U16 desc[UR6][R4.64], R0 ;  /* 0x0000000004003986 */ /* 0x0001e8000c101506 */
[----:B-1----:R0:W-:Y:S01]  /*1520*/  @P1 STG.E.U16 desc[UR6][R6.64], R17 ;  /* 0x0000001106001986 */ /* 0x0021e2000c101506 */
[----:B------:R-:W-:Y:S05]  /*1530*/  @!P0 EXIT ;  /* 0x000000000000894d */ /* 0x000fea0003800000 */
[----:B0-----:R-:W-:-:S05]  /*1540*/  PRMT R4, R17, 0x7632, R4 ;  /* 0x0000763211047816 */ /* 0x001fca0000000004 */
[----:B------:R-:W-:Y:S01]  /*1550*/  STG.E.U16 desc[UR6][R8.64], R4 ;  /* 0x0000000408007986 */ /* 0x000fe2000c101506 */
[----:B------:R-:W-:Y:S05]  /*1560*/  EXIT ;  /* 0x000000000000794d */ /* 0x000fea0003800000 */
.L_x_2:
[----:B------:R-:W-:-:S00]  /*1570*/  BRA `(.L_x_2) ;  /* 0xfffffffc00fc7947 */ /* 0x000fc0000383ffff */
[----:B------:R-:W-:-:S00]  /*1580*/  NOP ;  /* 0x0000000000007918 */ /* 0x000fc00000000000 */
[----:B------:R-:W-:-:S00]  /*1590*/  NOP ;  /* 0x0000000000007918 */ /* 0x000fc00000000000 */
[----:B------:R-:W-:-:S00]  /*15a0*/  NOP ;  /* 0x0000000000007918 */ /* 0x000fc00000000000 */
[----:B------:R-:W-:-:S00]  /*15b0*/  NOP ;  /* 0x0000000000007918 */ /* 0x000fc00000000000 */
[----:B------:R-:W-:-:S00]  /*15c0*/  NOP ;  /* 0x0000000000007918 */ /* 0x000fc00000000000 */
[----:B------:R-:W-:-:S00]  /*15d0*/  NOP ;  /* 0x0000000000007918 */ /* 0x000fc00000000000 */
[----:B------:R-:W-:-:S00]  /*15e0*/  NOP ;  /* 0x0000000000007918 */ /* 0x000fc00000000000 */
[----:B------:R-:W-:-:S00]  /*15f0*/  NOP ;  /* 0x0000000000007918 */ /* 0x000fc00000000000 */
.L_x_3:


//--------------------- .nv.shared.matmul_kernel  --------------------------
	.section	.nv.shared.matmul_kernel,"aw",@nobits
	.sectionflags	@""
	.align	16
	.zero		1024


//--------------------- .nv.shared.reserved.0     --------------------------
	.section	.nv.shared.reserved.0,"aw",@nobits
	.weak		__nv_reservedSMEM_offset_0_alias
	.size		__nv_reservedSMEM_offset_0_alias, 0, 64
	.other		__nv_reservedSMEM_offset_0_alias,@"STO_CUDA_RESERVED_SHARED STV_DEFAULT"
__nv_reservedSMEM_offset_0_alias:
	.zero		0
	.zero		64


//--------------------- .nv.constant0.matmul_kernel --------------------------
	.section	.nv.constant0.matmul_kernel,"a",@progbits
	.sectionflags	@""
	.align	4
.nv.constant0.matmul_kernel:
	.zero		976


//--------------------- SYMBOLS --------------------------

	.type		.nv.reservedSmem.offset0,@object
	.size		.nv.reservedSmem.offset0,0x4
	.type		.nv.reservedSmem.cap,@object
	.size		.nv.reservedSmem.cap,0x4
